	.headerflags	@"EF_CUDA_TEXMODE_UNIFIED EF_CUDA_64BIT_ADDRESS EF_CUDA_ACCELERATORS EF_CUDA_SM90 EF_CUDA_VIRTUAL_SM(EF_CUDA_SM90)"
	.elftype	@"ET_EXEC"


//--------------------- .nv.info                  --------------------------
	.section	.nv.info,"",@"SHT_CUDA_INFO"
	.align	4


	//----- nvinfo : EIATTR_REGCOUNT
	.align		4
        /*0000*/ 	.byte	0x04, 0x2f
        /*0002*/ 	.short	(.L_3 - .L_2)
	.align		4
.L_2:
        /*0004*/ 	.word	index@(triton_poi_fused__native_batch_norm_legit_no_training_relu_11)
        /*0008*/ 	.word	0x00000020


	//----- nvinfo : EIATTR_MIN_STACK_SIZE
	.align		4
.L_3:
        /*000c*/ 	.byte	0x04, 0x12
        /*000e*/ 	.short	(.L_5 - .L_4)
	.align		4
.L_4:
        /*0010*/ 	.word	index@(triton_poi_fused__native_batch_norm_legit_no_training_relu_11)
        /*0014*/ 	.word	0x00000000


	//----- nvinfo : EIATTR_FRAME_SIZE
	.align		4
.L_5:
        /*0018*/ 	.byte	0x04, 0x11
        /*001a*/ 	.short	(.L_7 - .L_6)
	.align		4
.L_6:
        /*001c*/ 	.word	index@(triton_poi_fused__native_batch_norm_legit_no_training_relu_11)
        /*0020*/ 	.word	0x00000000


	//----- nvinfo : EIATTR_MIN_STACK_SIZE
	.align		4
.L_7:
        /*0024*/ 	.byte	0x04, 0x12
        /*0026*/ 	.short	(.L_9 - .L_8)
	.align		4
.L_8:
        /*0028*/ 	.word	index@(triton_poi_fused__native_batch_norm_legit_no_training_relu_11)
        /*002c*/ 	.word	0x00000000
.L_9:


//--------------------- .nv.info.triton_poi_fused__native_batch_norm_legit_no_training_relu_11 --------------------------
	.section	.nv.info.triton_poi_fused__native_batch_norm_legit_no_training_relu_11,"",@"SHT_CUDA_INFO"
	.sectionflags	@""
	.align	4


	//----- nvinfo : EIATTR_CUDA_API_VERSION
	.align		4
        /*0000*/ 	.byte	0x04, 0x37
        /*0002*/ 	.short	(.L_11 - .L_10)
.L_10:
        /*0004*/ 	.word	0x0000007c


	//----- nvinfo : EIATTR_KPARAM_INFO
	.align		4
.L_11:
        /*0008*/ 	.byte	0x04, 0x17
        /*000a*/ 	.short	(.L_13 - .L_12)
.L_12:
        /*000c*/ 	.word	0x00000000
        /*0010*/ 	.short	0x0007
        /*0012*/ 	.short	0x0034
        /*0014*/ 	.byte	0x00, 0xf0, 0x11, 0x00


	//----- nvinfo : EIATTR_KPARAM_INFO
	.align		4
.L_13:
        /*0018*/ 	.byte	0x04, 0x17
        /*001a*/ 	.short	(.L_15 - .L_14)
.L_14:
        /*001c*/ 	.word	0x00000000
        /*0020*/ 	.short	0x0006
        /*0022*/ 	.short	0x0030
        /*0024*/ 	.byte	0x00, 0xf0, 0x11, 0x00


	//----- nvinfo : EIATTR_KPARAM_INFO
	.align		4
.L_15:
        /*0028*/ 	.byte	0x04, 0x17
        /*002a*/ 	.short	(.L_17 - .L_16)
.L_16:
        /*002c*/ 	.word	0x00000000
        /*0030*/ 	.short	0x0005
        /*0032*/ 	.short	0x0028
        /*0034*/ 	.byte	0x00, 0xf4, 0x21, 0x00


	//----- nvinfo : EIATTR_KPARAM_INFO
	.align		4
.L_17:
        /*0038*/ 	.byte	0x04, 0x17
        /*003a*/ 	.short	(.L_19 - .L_18)
.L_18:
        /*003c*/ 	.word	0x00000000
        /*0040*/ 	.short	0x0004
        /*0042*/ 	.short	0x0020
        /*0044*/ 	.byte	0x00, 0xf4, 0x21, 0x00


	//----- nvinfo : EIATTR_KPARAM_INFO
	.align		4
.L_19:
        /*0048*/ 	.byte	0x04, 0x17
        /*004a*/ 	.short	(.L_21 - .L_20)
.L_20:
        /*004c*/ 	.word	0x00000000
        /*0050*/ 	.short	0x0003
        /*0052*/ 	.short	0x0018
        /*0054*/ 	.byte	0x00, 0xf4, 0x21, 0x00


	//----- nvinfo : EIATTR_KPARAM_INFO
	.align		4
.L_21:
        /*0058*/ 	.byte	0x04, 0x17
        /*005a*/ 	.short	(.L_23 - .L_22)
.L_22:
        /*005c*/ 	.word	0x00000000
        /*0060*/ 	.short	0x0002
        /*0062*/ 	.short	0x0010
        /*0064*/ 	.byte	0x00, 0xf4, 0x21, 0x00


	//----- nvinfo : EIATTR_KPARAM_INFO
	.align		4
.L_23:
        /*0068*/ 	.byte	0x04, 0x17
        /*006a*/ 	.short	(.L_25 - .L_24)
.L_24:
        /*006c*/ 	.word	0x00000000
        /*0070*/ 	.short	0x0001
        /*0072*/ 	.short	0x0008
        /*0074*/ 	.byte	0x00, 0xf4, 0x21, 0x00


	//----- nvinfo : EIATTR_KPARAM_INFO
	.align		4
.L_25:
        /*0078*/ 	.byte	0x04, 0x17
        /*007a*/ 	.short	(.L_27 - .L_26)
.L_26:
        /*007c*/ 	.word	0x00000000
        /*0080*/ 	.short	0x0000
        /*0082*/ 	.short	0x0000
        /*0084*/ 	.byte	0x00, 0xf4, 0x21, 0x00


	//----- nvinfo : EIATTR_SPARSE_MMA_MASK
	.align		4
.L_27:
        /*0088*/ 	.byte	0x03, 0x50
        /*008a*/ 	.short	0x0000


	//----- nvinfo : EIATTR_MAXREG_COUNT
	.align		4
        /*008c*/ 	.byte	0x03, 0x1b
        /*008e*/ 	.short	0x00ff


	//----- nvinfo : EIATTR_EXIT_INSTR_OFFSETS
	.align		4
        /*0090*/ 	.byte	0x04, 0x1c
        /*0092*/ 	.short	(.L_29 - .L_28)


	//   ....[0]....
.L_28:
        /*0094*/ 	.word	0x00000b70


	//   ....[1]....
        /*0098*/ 	.word	0x00000bf0


	//----- nvinfo : EIATTR_REQNTID
	.align		4
.L_29:
        /*009c*/ 	.byte	0x04, 0x10
        /*009e*/ 	.short	(.L_31 - .L_30)
.L_30:
        /*00a0*/ 	.word	0x00000080
        /*00a4*/ 	.word	0x00000001
        /*00a8*/ 	.word	0x00000001


	//----- nvinfo : EIATTR_CBANK_PARAM_SIZE
	.align		4
.L_31:
        /*00ac*/ 	.byte	0x03, 0x19
        /*00ae*/ 	.short	0x0038


	//----- nvinfo : EIATTR_PARAM_CBANK
	.align		4
        /*00b0*/ 	.byte	0x04, 0x0a
        /*00b2*/ 	.short	(.L_33 - .L_32)
	.align		4
.L_32:
        /*00b4*/ 	.word	index@(.nv.constant0.triton_poi_fused__native_batch_norm_legit_no_training_relu_11)
        /*00b8*/ 	.short	0x0210
        /*00ba*/ 	.short	0x0038


	//----- nvinfo : EIATTR_SW_WAR
	.align		4
.L_33:
        /*00bc*/ 	.byte	0x04, 0x36
        /*00be*/ 	.short	(.L_35 - .L_34)
.L_34:
        /*00c0*/ 	.word	0x00000008
.L_35:


//--------------------- .nv.callgraph             --------------------------
	.section	.nv.callgraph,"",@"SHT_CUDA_CALLGRAPH"
	.align	4
	.sectionentsize	8
	.align		4
        /*0000*/ 	.word	0x00000000
	.align		4
        /*0004*/ 	.word	0xffffffff
	.align		4
        /*0008*/ 	.word	0x00000000
	.align		4
        /*000c*/ 	.word	0xfffffffe
	.align		4
        /*0010*/ 	.word	0x00000000
	.align		4
        /*0014*/ 	.word	0xfffffffd
	.align		4
        /*0018*/ 	.word	0x00000000
	.align		4
        /*001c*/ 	.word	0xfffffffc


//--------------------- .nv.constant4             --------------------------
	.section	.nv.constant4,"a",@progbits
	.align	8
	.align		8
.nv.constant4:
        /*0000*/ 	.dword	_$_str
	.align		8
        /*0008*/ 	.dword	_$_str_$_2


//--------------------- .text.triton_poi_fused__native_batch_norm_legit_no_training_relu_11 --------------------------
	.section	.text.triton_poi_fused__native_batch_norm_legit_no_training_relu_11,"ax",@progbits
	.sectionflags	@"SHF_BARRIERS=1"
	.align	128
        .global         triton_poi_fused__native_batch_norm_legit_no_training_relu_11
        .type           triton_poi_fused__native_batch_norm_legit_no_training_relu_11,@function
        .size           triton_poi_fused__native_batch_norm_legit_no_training_relu_11,(.L_x_1 - triton_poi_fused__native_batch_norm_legit_no_training_relu_11)
        .other          triton_poi_fused__native_batch_norm_legit_no_training_relu_11,@"STO_CUDA_ENTRY STV_DEFAULT"
triton_poi_fused__native_batch_norm_legit_no_training_relu_11:
.text.triton_poi_fused__native_batch_norm_legit_no_training_relu_11:
[----:B------:R-:W0:Y:S01]  /*0000*/  LDC R1, c[0x0][0x28] ;  /* 0x00000a00ff017b82 */ /* 0x000e220000000800 */
[----:B------:R-:W1:Y:S07]  /*0010*/  S2R R0, SR_CTAID.Y ;  /* 0x0000000000007919 */ /* 0x000e6e0000002600 */
[----:B------:R-:W2:Y:S01]  /*0020*/  LDC.64 R8, c[0x0][0x220] ;  /* 0x00008800ff087b82 */ /* 0x000ea20000000a00 */
[----:B------:R-:W-:Y:S01]  /*0030*/  CS2R R6, SRZ ;  /* 0x0000000000067805 */ /* 0x000fe2000001ff00 */
[----:B------:R-:W-:Y:S01]  /*0040*/  ULDC.64 UR6, c[0x0][0x208] ;  /* 0x0000820000067ab9 */ /* 0x000fe20000000a00 */
[----:B------:R-:W3:Y:S01]  /*0050*/  S2R R10, SR_TID.X ;  /* 0x00000000000a7919 */ /* 0x000ee20000002100 */
[----:B------:R-:W4:Y:S04]  /*0060*/  S2R R11, SR_CTAID.X ;  /* 0x00000000000b7919 */ /* 0x000f280000002500 */
[----:B------:R-:W5:Y:S08]  /*0070*/  LDC.64 R24, c[0x0][0x210] ;  /* 0x00008400ff187b82 */ /* 0x000f700000000a00 */
[----:B------:R-:W4:Y:S01]  /*0080*/  LDC.64 R26, c[0x0][0x218] ;  /* 0x00008600ff1a7b82 */ /* 0x000f220000000a00 */
[----:B-1----:R-:W-:-:S02]  /*0090*/  IMAD.SHL.U32 R0, R0, 0x20, RZ ;  /* 0x0000002000007824 */ /* 0x002fc400078e00ff */
[----:B---3--:R-:W-:-:S05]  /*00a0*/  IMAD.SHL.U32 R3, R10, 0x4, RZ ;  /* 0x000000040a037824 */ /* 0x008fca00078e00ff */
[----:B------:R-:W-:-:S04]  /*00b0*/  LOP3.LUT R20, R0, 0x1c, R3, 0xf8, !PT ;  /* 0x0000001c00147812 */ /* 0x000fc800078ef803 */
[----:B------:R-:W-:Y:S02]  /*00c0*/  SHF.R.S32.HI R5, RZ, 0x1f, R20 ;  /* 0x0000001fff057819 */ /* 0x000fe40000011414 */
[----:B------:R-:W-:Y:S02]  /*00d0*/  ISETP.GE.AND P0, PT, R20, 0x100, PT ;  /* 0x000001001400780c */ /* 0x000fe40003f06270 */
[----:B------:R-:W-:-:S04]  /*00e0*/  LEA.HI R2, R5, R20, RZ, 0x6 ;  /* 0x0000001405027211 */ /* 0x000fc800078f30ff */
[----:B------:R-:W-:-:S05]  /*00f0*/  LOP3.LUT R5, R2, 0xffffffc0, RZ, 0xc0, !PT ;  /* 0xffffffc002057812 */ /* 0x000fca00078ec0ff */
[----:B------:R-:W-:Y:S01]  /*0100*/  IMAD.IADD R20, R20, 0x1, -R5 ;  /* 0x0000000114147824 */ /* 0x000fe200078e0a05 */
[----:B------:R-:W-:-:S03]  /*0110*/  CS2R R4, SRZ ;  /* 0x0000000000047805 */ /* 0x000fc6000001ff00 */
[----:B--2---:R-:W-:-:S05]  /*0120*/  IMAD.WIDE R8, R20, 0x4, R8 ;  /* 0x0000000414087825 */ /* 0x004fca00078e0208 */
[----:B------:R1:W2:Y:S01]  /*0130*/  @!P0 LDG.E.EL.128 R4, desc[UR6][R8.64] ;  /* 0x0000000608048981 */ /* 0x0002a2000c2e1d00 */
[----:B------:R-:W-:Y:S01]  /*0140*/  SHF.R.U32.HI R21, RZ, 0x3, R10 ;  /* 0x00000003ff157819 */ /* 0x000fe2000001160a */
[----:B------:R-:W-:Y:S01]  /*0150*/  IMAD.SHL.U32 R10, R2, 0x1000, RZ ;  /* 0x00001000020a7824 */ /* 0x000fe200078e00ff */
[----:B------:R-:W-:Y:S01]  /*0160*/  CS2R R14, SRZ ;  /* 0x00000000000e7805 */ /* 0x000fe2000001ff00 */
[----:B----4-:R-:W-:Y:S01]  /*0170*/  IMAD.SHL.U32 R2, R11, 0x20, RZ ;  /* 0x000000200b027824 */ /* 0x010fe200078e00ff */
[----:B------:R-:W-:Y:S02]  /*0180*/  SGXT.U32 R21, R21, 0x4 ;  /* 0x000000041515781a */ /* 0x000fe40000000000 */
[----:B------:R-:W-:Y:S02]  /*0190*/  CS2R R18, SRZ ;  /* 0x0000000000127805 */ /* 0x000fe4000001ff00 */
[----:B------:R-:W-:Y:S01]  /*01a0*/  LOP3.LUT R11, R10, 0xfffc0000, RZ, 0xc0, !PT ;  /* 0xfffc00000a0b7812 */ /* 0x000fe200078ec0ff */
[----:B0-----:R-:W-:Y:S01]  /*01b0*/  IMAD.WIDE R26, R20, 0x4, R26 ;  /* 0x00000004141a7825 */ /* 0x001fe200078e021a */
[----:B------:R-:W-:-:S02]  /*01c0*/  LOP3.LUT R10, R2, R21, RZ, 0xfc, !PT ;  /* 0x00000015020a7212 */ /* 0x000fc400078efcff */
[----:B-1----:R-:W-:Y:S01]  /*01d0*/  CS2R R8, SRZ ;  /* 0x0000000000087805 */ /* 0x002fe2000001ff00 */
[----:B------:R-:W-:Y:S01]  /*01e0*/  IMAD.IADD R12, R20, 0x1, R11 ;  /* 0x00000001140c7824 */ /* 0x000fe200078e020b */
[----:B------:R-:W-:-:S03]  /*01f0*/  LOP3.LUT R11, R2, 0x10, R21, 0xfe, !PT ;  /* 0x00000010020b7812 */ /* 0x000fc600078efe15 */
[--C-:B------:R-:W-:Y:S02]  /*0200*/  IMAD R23, R10, 0x40, R12.reuse ;  /* 0x000000400a177824 */ /* 0x100fe400078e020c */
[----:B------:R-:W-:Y:S01]  /*0210*/  IMAD R17, R11, 0x40, R12 ;  /* 0x000000400b117824 */ /* 0x000fe200078e020c */
[----:B------:R-:W-:Y:S01]  /*0220*/  CS2R R10, SRZ ;  /* 0x00000000000a7805 */ /* 0x000fe2000001ff00 */
[----:B-----5:R-:W-:Y:S01]  /*0230*/  IMAD.WIDE R22, R23, 0x4, R24 ;  /* 0x0000000417167825 */ /* 0x020fe200078e0218 */
[----:B------:R-:W-:-:S03]  /*0240*/  CS2R R12, SRZ ;  /* 0x00000000000c7805 */ /* 0x000fc6000001ff00 */
[----:B------:R-:W-:Y:S01]  /*0250*/  IMAD.WIDE R24, R17, 0x4, R24 ;  /* 0x0000000411187825 */ /* 0x000fe200078e0218 */
[----:B------:R-:W-:Y:S01]  /*0260*/  CS2R R16, SRZ ;  /* 0x0000000000107805 */ /* 0x000fe2000001ff00 */
[----:B------:R-:W3:Y:S04]  /*0270*/  @!P0 LDG.E.EL.128 R8, desc[UR6][R22.64] ;  /* 0x0000000616088981 */ /* 0x000ee8000c2e1d00 */
[----:B------:R0:W3:Y:S04]  /*0280*/  @!P0 LDG.E.EL.128 R12, desc[UR6][R26.64] ;  /* 0x000000061a0c8981 */ /* 0x0000e8000c2e1d00 */
[----:B------:R1:W4:Y:S01]  /*0290*/  @!P0 LDG.E.EL.128 R16, desc[UR6][R24.64] ;  /* 0x0000000618108981 */ /* 0x000322000c2e1d00 */
[----:B0-----:R-:W0:Y:S01]  /*02a0*/  LDC.64 R26, c[0x0][0x228] ;  /* 0x00008a00ff1a7b82 */ /* 0x001e220000000a00 */
[----:B--2---:R-:W-:Y:S01]  /*02b0*/  FADD R4, R4, 9.9999997473787516356e-06 ;  /* 0x3727c5ac04047421 */ /* 0x004fe20000000000 */
[----:B------:R-:W-:Y:S01]  /*02c0*/  FADD R23, R7, 9.9999997473787516356e-06 ;  /* 0x3727c5ac07177421 */ /* 0x000fe20000000000 */
[----:B------:R-:W-:Y:S01]  /*02d0*/  FADD R6, R6, 9.9999997473787516356e-06 ;  /* 0x3727c5ac06067421 */ /* 0x000fe20000000000 */
[----:B------:R-:W-:Y:S01]  /*02e0*/  FADD R5, R5, 9.9999997473787516356e-06 ;  /* 0x3727c5ac05057421 */ /* 0x000fe20000000000 */
[----:B------:R-:W2:Y:S01]  /*02f0*/  MUFU.SQRT R28, R4 ;  /* 0x00000004001c7308 */ /* 0x000ea20000002000 */
[----:B------:R-:W-:-:S07]  /*0300*/  IMAD.MOV.U32 R7, RZ, RZ, 0x3e800000 ;  /* 0x3e800000ff077424 */ /* 0x000fce00078e00ff */
[----:B-1----:R-:W1:Y:S01]  /*0310*/  MUFU.SQRT R24, R6 ;  /* 0x0000000600187308 */ /* 0x002e620000002000 */
[----:B--2---:R-:W-:-:S07]  /*0320*/  FSETP.GT.AND P6, PT, R28, 8.50705917302346158658e+37, PT ;  /* 0x7e8000001c00780b */ /* 0x004fce0003fc4000 */
[----:B------:R-:W2:Y:S01]  /*0330*/  MUFU.SQRT R23, R23 ;  /* 0x0000001700177308 */ /* 0x000ea20000002000 */
[----:B------:R-:W-:Y:S02]  /*0340*/  FSETP.GEU.AND P1, PT, R28, 1.175494350822287508e-38, PT ;  /* 0x008000001c00780b */ /* 0x000fe40003f2e000 */
[----:B-1----:R-:W-:-:S05]  /*0350*/  FSETP.GT.AND P4, PT, R24, 8.50705917302346158658e+37, PT ;  /* 0x7e8000001800780b */ /* 0x002fca0003f84000 */
[----:B------:R1:W5:Y:S01]  /*0360*/  MUFU.SQRT R29, R5 ;  /* 0x00000005001d7308 */ /* 0x0003620000002000 */
[----:B------:R-:W-:Y:S01]  /*0370*/  FSETP.GEU.AND P5, PT, R24, 1.175494350822287508e-38, PT ;  /* 0x008000001800780b */ /* 0x000fe20003fae000 */
[----:B---3--:R-:W-:Y:S01]  /*0380*/  FADD R22, -R12, R8 ;  /* 0x000000080c167221 */ /* 0x008fe20000000100 */
[----:B------:R-:W-:Y:S01]  /*0390*/  @P6 FMUL R28, R28, 0.25 ;  /* 0x3e8000001c1c6820 */ /* 0x000fe20000400000 */
[----:B----4-:R-:W-:Y:S01]  /*03a0*/  FADD R16, -R12, R16 ;  /* 0x000000100c107221 */ /* 0x010fe20000000100 */
[----:B------:R-:W-:Y:S02]  /*03b0*/  FADD R12, -R13, R9 ;  /* 0x000000090d0c7221 */ /* 0x000fe40000000100 */
[----:B------:R-:W-:Y:S01]  /*03c0*/  @!P1 FMUL R28, R28, 16777216 ;  /* 0x4b8000001c1c9820 */ /* 0x000fe20000400000 */
[----:B-1----:R-:W-:Y:S01]  /*03d0*/  FSEL R5, R7, 1, P6 ;  /* 0x3f80000007057808 */ /* 0x002fe20003000000 */
[----:B------:R-:W1:Y:S01]  /*03e0*/  LDC.64 R8, c[0x0][0x230] ;  /* 0x00008c00ff087b82 */ /* 0x000e620000000a00 */
[----:B--2---:R-:W-:Y:S01]  /*03f0*/  FSETP.GT.AND P6, PT, R23, 8.50705917302346158658e+37, PT ;  /* 0x7e8000001700780b */ /* 0x004fe20003fc4000 */
[----:B------:R-:W-:Y:S01]  /*0400*/  @P4 FMUL R24, R24, 0.25 ;  /* 0x3e80000018184820 */ /* 0x000fe20000400000 */
[----:B------:R-:W2:Y:S01]  /*0410*/  MUFU.RCP R6, R28 ;  /* 0x0000001c00067308 */ /* 0x000ea20000001000 */
[----:B------:R-:W-:Y:S01]  /*0420*/  @!P1 FMUL R5, R5, 16777216 ;  /* 0x4b80000005059820 */ /* 0x000fe20000400000 */
[----:B-----5:R-:W-:Y:S01]  /*0430*/  FSETP.GT.AND P2, PT, R29, 8.50705917302346158658e+37, PT ;  /* 0x7e8000001d00780b */ /* 0x020fe20003f44000 */
[----:B------:R-:W-:Y:S01]  /*0440*/  @!P5 FMUL R24, R24, 16777216 ;  /* 0x4b8000001818d820 */ /* 0x000fe20000400000 */
[----:B------:R-:W-:Y:S01]  /*0450*/  FSETP.GEU.AND P1, PT, R23, 1.175494350822287508e-38, PT ;  /* 0x008000001700780b */ /* 0x000fe20003f2e000 */
[----:B------:R-:W-:Y:S01]  /*0460*/  FADD R17, -R13, R17 ;  /* 0x000000110d117221 */ /* 0x000fe20000000100 */
[----:B------:R-:W-:Y:S01]  /*0470*/  FSETP.GEU.AND P3, PT, R29, 1.175494350822287508e-38, PT ;  /* 0x008000001d00780b */ /* 0x000fe20003f6e000 */
[C---:B------:R-:W-:Y:S01]  /*0480*/  FADD R13, -R14.reuse, R10 ;  /* 0x0000000a0e0d7221 */ /* 0x040fe20000000100 */
[----:B------:R-:W-:Y:S01]  /*0490*/  FADD R18, -R14, R18 ;  /* 0x000000120e127221 */ /* 0x000fe20000000100 */
[----:B------:R-:W3:Y:S01]  /*04a0*/  MUFU.RCP R24, R24 ;  /* 0x0000001800187308 */ /* 0x000ee20000001000 */
[----:B------:R-:W-:Y:S01]  /*04b0*/  FADD R14, -R15, R11 ;  /* 0x0000000b0f0e7221 */ /* 0x000fe20000000100 */
[----:B------:R-:W-:Y:S01]  /*04c0*/  @P6 FMUL R23, R23, 0.25 ;  /* 0x3e80000017176820 */ /* 0x000fe20000400000 */
[----:B------:R-:W-:Y:S01]  /*04d0*/  FSEL R25, R7, 1, P2 ;  /* 0x3f80000007197808 */ /* 0x000fe20001000000 */
[----:B------:R-:W-:Y:S01]  /*04e0*/  FADD R19, -R15, R19 ;  /* 0x000000130f137221 */ /* 0x000fe20000000100 */
[----:B------:R-:W-:Y:S01]  /*04f0*/  FSEL R11, R7, 1, P4 ;  /* 0x3f800000070b7808 */ /* 0x000fe20002000000 */
[----:B------:R-:W-:Y:S01]  /*0500*/  @P2 FMUL R29, R29, 0.25 ;  /* 0x3e8000001d1d2820 */ /* 0x000fe20000400000 */
[----:B------:R-:W-:Y:S01]  /*0510*/  FSEL R10, R7, 1, P6 ;  /* 0x3f800000070a7808 */ /* 0x000fe20003000000 */
[----:B------:R-:W-:Y:S01]  /*0520*/  @!P1 FMUL R23, R23, 16777216 ;  /* 0x4b80000017179820 */ /* 0x000fe20000400000 */
[----:B--2---:R-:W-:Y:S01]  /*0530*/  FMUL R15, R6, R5 ;  /* 0x00000005060f7220 */ /* 0x004fe20000400000 */
[----:B------:R-:W-:Y:S01]  /*0540*/  @!P3 FMUL R29, R29, 16777216 ;  /* 0x4b8000001d1db820 */ /* 0x000fe20000400000 */
[----:B------:R-:W-:Y:S01]  /*0550*/  @!P3 FMUL R25, R25, 16777216 ;  /* 0x4b8000001919b820 */ /* 0x000fe20000400000 */
[----:B------:R-:W-:Y:S01]  /*0560*/  @!P5 FMUL R11, R11, 16777216 ;  /* 0x4b8000000b0bd820 */ /* 0x000fe20000400000 */
[----:B------:R-:W-:Y:S01]  /*0570*/  @!P1 FMUL R10, R10, 16777216 ;  /* 0x4b8000000a0a9820 */ /* 0x000fe20000400000 */
[----:B------:R0:W2:Y:S01]  /*0580*/  MUFU.RCP R4, R29 ;  /* 0x0000001d00047308 */ /* 0x0000a20000001000 */
[----:B------:R-:W-:Y:S01]  /*0590*/  CS2R R6, SRZ ;  /* 0x0000000000067805 */ /* 0x000fe2000001ff00 */
[----:B---3--:R-:W-:-:S06]  /*05a0*/  FMUL R24, R24, R11 ;  /* 0x0000000b18187220 */ /* 0x008fcc0000400000 */
[----:B------:R-:W3:Y:S01]  /*05b0*/  MUFU.RCP R23, R23 ;  /* 0x0000001700177308 */ /* 0x000ee20000001000 */
[----:B0-----:R-:W-:-:S04]  /*05c0*/  IMAD.WIDE R28, R20, 0x4, R26 ;  /* 0x00000004141c7825 */ /* 0x001fc800078e021a */
[----:B-1----:R-:W-:Y:S01]  /*05d0*/  IMAD.WIDE R26, R20, 0x4, R8 ;  /* 0x00000004141a7825 */ /* 0x002fe200078e0208 */
[----:B------:R-:W-:-:S03]  /*05e0*/  CS2R R8, SRZ ;  /* 0x0000000000087805 */ /* 0x000fc6000001ff00 */
[----:B--2---:R-:W-:Y:S01]  /*05f0*/  FMUL R25, R4, R25 ;  /* 0x0000001904197220 */ /* 0x004fe20000400000 */
[----:B------:R-:W-:-:S06]  /*0600*/  CS2R R4, SRZ ;  /* 0x0000000000047805 */ /* 0x000fcc000001ff00 */
[----:B------:R-:W2:Y:S01]  /*0610*/  @!P0 LDG.E.EL.128 R4, desc[UR6][R28.64] ;  /* 0x000000061c048981 */ /* 0x000ea2000c2e1d00 */
[----:B---3--:R-:W-:Y:S01]  /*0620*/  FMUL R23, R23, R10 ;  /* 0x0000000a17177220 */ /* 0x008fe20000400000 */
[----:B------:R-:W-:-:S06]  /*0630*/  CS2R R10, SRZ ;  /* 0x00000000000a7805 */ /* 0x000fcc000001ff00 */
[----:B------:R0:W2:Y:S01]  /*0640*/  @!P0 LDG.E.EL.128 R8, desc[UR6][R26.64] ;  /* 0x000000061a088981 */ /* 0x0000a2000c2e1d00 */
[----:B------:R-:W1:Y:S01]  /*0650*/  S2R R20, SR_TID.X ;  /* 0x0000000000147919 */ /* 0x000e620000002100 */
[----:B------:R-:W3:Y:S01]  /*0660*/  S2UR UR5, SR_CgaCtaId ;  /* 0x00000000000579c3 */ /* 0x000ee20000008800 */
[C---:B------:R-:W-:Y:S01]  /*0670*/  FMUL R17, R25.reuse, R17 ;  /* 0x0000001119117220 */ /* 0x040fe20000400000 */
[----:B------:R-:W-:Y:S01]  /*0680*/  FMUL R12, R25, R12 ;  /* 0x0000000c190c7220 */ /* 0x000fe20000400000 */
[C---:B------:R-:W-:Y:S01]  /*0690*/  FMUL R25, R15.reuse, R16 ;  /* 0x000000100f197220 */ /* 0x040fe20000400000 */
[----:B------:R-:W-:Y:S01]  /*06a0*/  FMUL R15, R15, R22 ;  /* 0x000000160f0f7220 */ /* 0x000fe20000400000 */
[----:B------:R-:W-:Y:S01]  /*06b0*/  UMOV UR4, 0x400 ;  /* 0x0000040000047882 */ /* 0x000fe20000000000 */
[C---:B------:R-:W-:Y:S01]  /*06c0*/  FMUL R13, R24.reuse, R13 ;  /* 0x0000000d180d7220 */ /* 0x040fe20000400000 */
[C---:B------:R-:W-:Y:S01]  /*06d0*/  FMUL R14, R23.reuse, R14 ;  /* 0x0000000e170e7220 */ /* 0x040fe20000400000 */
[----:B0-----:R-:W-:Y:S01]  /*06e0*/  FMUL R27, R24, R18 ;  /* 0x00000012181b7220 */ /* 0x001fe20000400000 */
[----:B------:R-:W-:Y:S01]  /*06f0*/  FMUL R18, R23, R19 ;  /* 0x0000001317127220 */ /* 0x000fe20000400000 */
[----:B---3--:R-:W-:Y:S01]  /*0700*/  UPRMT UR4, UR5, 0x654, UR4 ;  /* 0x0000065405047896 */ /* 0x008fe20008000004 */
[----:B-1----:R-:W-:-:S05]  /*0710*/  IMAD.SHL.U32 R26, R20, 0x80, RZ ;  /* 0x00000080141a7824 */ /* 0x002fca00078e00ff */
[----:B------:R-:W-:-:S04]  /*0720*/  LOP3.LUT R16, R26, 0x380, RZ, 0xc0, !PT ;  /* 0x000003801a107812 */ /* 0x000fc800078ec0ff */
[C---:B------:R-:W-:Y:S02]  /*0730*/  LOP3.LUT R22, R16.reuse, 0x40, RZ, 0xfc, !PT ;  /* 0x0000004010167812 */ /* 0x040fe400078efcff */
[----:B------:R-:W-:Y:S02]  /*0740*/  LOP3.LUT R26, R16, 0x60, RZ, 0xfc, !PT ;  /* 0x00000060101a7812 */ /* 0x000fe400078efcff */
[----:B------:R-:W-:Y:S02]  /*0750*/  LEA.HI R22, R22, UR4, RZ, 0x1d ;  /* 0x0000000416167c11 */ /* 0x000fe4000f8fe8ff */
[----:B------:R-:W-:Y:S02]  /*0760*/  LEA.HI R26, R26, UR4, RZ, 0x1d ;  /* 0x000000041a1a7c11 */ /* 0x000fe4000f8fe8ff */
[----:B------:R-:W-:-:S04]  /*0770*/  SHF.R.U32.HI R20, RZ, 0x1, R20 ;  /* 0x00000001ff147819 */ /* 0x000fc80000011614 */
[----:B------:R-:W-:-:S05]  /*0780*/  LOP3.LUT R20, R20, 0x3c, RZ, 0xc0, !PT ;  /* 0x0000003c14147812 */ /* 0x000fca00078ec0ff */
[----:B------:R-:W-:Y:S02]  /*0790*/  VIADD R20, R20, UR4 ;  /* 0x0000000414147c36 */ /* 0x000fe40008000000 */
[-CC-:B--2---:R-:W-:Y:S01]  /*07a0*/  FFMA R15, R15, R4.reuse, R8.reuse ;  /* 0x000000040f0f7223 */ /* 0x184fe20000000008 */
[----:B------:R-:W-:Y:S01]  /*07b0*/  FFMA R4, R25, R4, R8 ;  /* 0x0000000419047223 */ /* 0x000fe20000000008 */
[----:B------:R-:W-:Y:S01]  /*07c0*/  FFMA R12, R12, R5, R9 ;  /* 0x000000050c0c7223 */ /* 0x000fe20000000009 */
[C---:B------:R-:W-:Y:S01]  /*07d0*/  LOP3.LUT R8, R16.reuse, 0x20, RZ, 0xfc, !PT ;  /* 0x0000002010087812 */ /* 0x040fe200078efcff */
[-CC-:B------:R-:W-:Y:S01]  /*07e0*/  FFMA R13, R13, R6.reuse, R10.reuse ;  /* 0x000000060d0d7223 */ /* 0x180fe2000000000a */
[----:B------:R-:W-:Y:S01]  /*07f0*/  LOP3.LUT R25, R16, R21, RZ, 0xfc, !PT ;  /* 0x0000001510197212 */ /* 0x000fe200078efcff */
[----:B------:R-:W-:Y:S01]  /*0800*/  FFMA R14, R14, R7, R11 ;  /* 0x000000070e0e7223 */ /* 0x000fe2000000000b */
[----:B------:R-:W-:Y:S02]  /*0810*/  LEA.HI R16, R16, UR4, RZ, 0x1d ;  /* 0x0000000410107c11 */ /* 0x000fe4000f8fe8ff */
[----:B------:R-:W-:Y:S01]  /*0820*/  FSETP.GEU.AND P3, PT, R15, RZ, PT ;  /* 0x000000ff0f00720b */ /* 0x000fe20003f6e000 */
[----:B------:R-:W-:Y:S01]  /*0830*/  FFMA R17, R17, R5, R9 ;  /* 0x0000000511117223 */ /* 0x000fe20000000009 */
[----:B------:R-:W-:Y:S01]  /*0840*/  LEA.HI R8, R8, UR4, RZ, 0x1d ;  /* 0x0000000408087c11 */ /* 0x000fe2000f8fe8ff */
[----:B------:R-:W-:Y:S01]  /*0850*/  FFMA R27, R27, R6, R10 ;  /* 0x000000061b1b7223 */ /* 0x000fe2000000000a */
[----:B------:R-:W-:Y:S01]  /*0860*/  FSETP.GEU.AND P2, PT, R12, RZ, PT ;  /* 0x000000ff0c00720b */ /* 0x000fe20003f4e000 */
[----:B------:R-:W-:Y:S01]  /*0870*/  FFMA R18, R18, R7, R11 ;  /* 0x0000000712127223 */ /* 0x000fe2000000000b */
[----:B------:R-:W-:-:S02]  /*0880*/  FSETP.GEU.AND P1, PT, R13, RZ, PT ;  /* 0x000000ff0d00720b */ /* 0x000fc40003f2e000 */
[----:B------:R-:W-:Y:S02]  /*0890*/  LEA R16, R25, R16, 0x2 ;  /* 0x0000001019107211 */ /* 0x000fe400078e10ff */
[----:B------:R-:W-:Y:S02]  /*08a0*/  FSETP.GEU.AND P0, PT, R14, RZ, PT ;  /* 0x000000ff0e00720b */ /* 0x000fe40003f0e000 */
[----:B------:R-:W-:Y:S01]  /*08b0*/  FSEL R15, R15, RZ, P3 ;  /* 0x000000ff0f0f7208 */ /* 0x000fe20001800000 */
[C---:B------:R-:W-:Y:S01]  /*08c0*/  IMAD R8, R25.reuse, 0x4, R8 ;  /* 0x0000000419087824 */ /* 0x040fe200078e0208 */
[----:B------:R-:W-:Y:S01]  /*08d0*/  FSEL R5, R12, RZ, P2 ;  /* 0x000000ff0c057208 */ /* 0x000fe20001000000 */
[----:B------:R-:W-:Y:S01]  /*08e0*/  IMAD R22, R25, 0x4, R22 ;  /* 0x0000000419167824 */ /* 0x000fe200078e0216 */
[----:B------:R-:W-:Y:S01]  /*08f0*/  FSETP.GEU.AND P3, PT, R4, RZ, PT ;  /* 0x000000ff0400720b */ /* 0x000fe20003f6e000 */
[----:B------:R-:W0:Y:S01]  /*0900*/  LDC.64 R10, c[0x0][0x238] ;  /* 0x00008e00ff0a7b82 */ /* 0x000e220000000a00 */
[----:B------:R-:W-:-:S02]  /*0910*/  FSEL R13, R13, RZ, P1 ;  /* 0x000000ff0d0d7208 */ /* 0x000fc40000800000 */
[----:B------:R-:W-:Y:S01]  /*0920*/  FSETP.GEU.AND P2, PT, R17, RZ, PT ;  /* 0x000000ff1100720b */ /* 0x000fe20003f4e000 */
[----:B------:R-:W-:Y:S01]  /*0930*/  IMAD R25, R25, 0x4, R26 ;  /* 0x0000000419197824 */ /* 0x000fe200078e021a */
[----:B------:R-:W-:Y:S01]  /*0940*/  FSEL R14, R14, RZ, P0 ;  /* 0x000000ff0e0e7208 */ /* 0x000fe20000000000 */
[----:B------:R1:W-:Y:S01]  /*0950*/  STS [R16], R15 ;  /* 0x0000000f10007388 */ /* 0x0003e20000000800 */
[----:B------:R-:W-:Y:S02]  /*0960*/  FSETP.GEU.AND P1, PT, R27, RZ, PT ;  /* 0x000000ff1b00720b */ /* 0x000fe40003f2e000 */
[----:B------:R-:W-:Y:S01]  /*0970*/  FSETP.GEU.AND P0, PT, R18, RZ, PT ;  /* 0x000000ff1200720b */ /* 0x000fe20003f0e000 */
[----:B------:R-:W-:Y:S01]  /*0980*/  STS [R8+0x80], R5 ;  /* 0x0000800508007388 */ /* 0x000fe20000000800 */
[----:B------:R-:W-:Y:S02]  /*0990*/  FSEL R17, R17, RZ, P2 ;  /* 0x000000ff11117208 */ /* 0x000fe40001000000 */
[----:B------:R-:W-:-:S02]  /*09a0*/  FSEL R27, R27, RZ, P1 ;  /* 0x000000ff1b1b7208 */ /* 0x000fc40000800000 */
[----:B-1----:R-:W-:Y:S01]  /*09b0*/  FSEL R15, R4, RZ, P3 ;  /* 0x000000ff040f7208 */ /* 0x002fe20001800000 */
[----:B------:R1:W-:Y:S01]  /*09c0*/  STS [R22+0x100], R13 ;  /* 0x0001000d16007388 */ /* 0x0003e20000000800 */
[----:B------:R-:W-:-:S03]  /*09d0*/  FSEL R18, R18, RZ, P0 ;  /* 0x000000ff12127208 */ /* 0x000fc60000000000 */
[----:B------:R-:W-:Y:S04]  /*09e0*/  STS [R25+0x180], R14 ;  /* 0x0001800e19007388 */ /* 0x000fe80000000800 */
[----:B------:R-:W-:Y:S04]  /*09f0*/  STS [R16+0x40], R15 ;  /* 0x0000400f10007388 */ /* 0x000fe80000000800 */
[----:B------:R2:W-:Y:S04]  /*0a00*/  STS [R8+0xc0], R17 ;  /* 0x0000c01108007388 */ /* 0x0005e80000000800 */
[----:B------:R-:W-:Y:S04]  /*0a10*/  STS [R22+0x140], R27 ;  /* 0x0001401b16007388 */ /* 0x000fe80000000800 */
[----:B------:R-:W-:Y:S01]  /*0a20*/  STS [R25+0x1c0], R18 ;  /* 0x0001c01219007388 */ /* 0x000fe20000000800 */
[----:B------:R-:W-:-:S05]  /*0a30*/  LOP3.LUT R9, R3, 0x1fc, RZ, 0xc0, !PT ;  /* 0x000001fc03097812 */ /* 0x000fca00078ec0ff */
[----:B------:R-:W-:Y:S01]  /*0a40*/  IMAD R20, R9, 0x4, R20 ;  /* 0x0000000409147824 */ /* 0x000fe200078e0214 */
[----:B------:R-:W-:Y:S01]  /*0a50*/  BAR.SYNC.DEFER_BLOCKING 0x0 ;  /* 0x0000000000007b1d */ /* 0x000fe20000010000 */
[----:B-1----:R-:W-:-:S05]  /*0a60*/  LOP3.LUT R13, R0, R21, RZ, 0xfc, !PT ;  /* 0x00000015000d7212 */ /* 0x002fca00078efcff */
[----:B------:R-:W-:Y:S04]  /*0a70*/  LDS R4, [R20] ;  /* 0x0000000014047984 */ /* 0x000fe80000000800 */
[----:B------:R-:W-:Y:S04]  /*0a80*/  LDS R5, [R20+0x4] ;  /* 0x0000040014057984 */ /* 0x000fe80000000800 */
[----:B------:R-:W-:Y:S04]  /*0a90*/  LDS R6, [R20+0x8] ;  /* 0x0000080014067984 */ /* 0x000fe80000000800 */
[----:B------:R-:W1:Y:S01]  /*0aa0*/  LDS R7, [R20+0xc] ;  /* 0x00000c0014077984 */ /* 0x000e620000000800 */
[----:B------:R-:W-:-:S02]  /*0ab0*/  LOP3.LUT R21, R0, 0x10, R21, 0xfe, !PT ;  /* 0x0000001000157812 */ /* 0x000fc400078efe15 */
[----:B------:R-:W-:Y:S02]  /*0ac0*/  LOP3.LUT R12, R9, 0x200, RZ, 0xfc, !PT ;  /* 0x00000200090c7812 */ /* 0x000fe400078efcff */
[----:B--2---:R-:W-:Y:S02]  /*0ad0*/  LOP3.LUT R8, R2, 0x1c, R3, 0xf8, !PT ;  /* 0x0000001c02087812 */ /* 0x004fe400078ef803 */
[----:B------:R-:W-:Y:S02]  /*0ae0*/  ISETP.GE.AND P0, PT, R13, 0x100, PT ;  /* 0x000001000d00780c */ /* 0x000fe40003f06270 */
[----:B------:R-:W-:Y:S02]  /*0af0*/  ISETP.GE.AND P1, PT, R21, 0x100, PT ;  /* 0x000001001500780c */ /* 0x000fe40003f26270 */
[----:B------:R-:W-:Y:S02]  /*0b00*/  SHF.R.U32.HI R12, RZ, 0x3, R12 ;  /* 0x00000003ff0c7819 */ /* 0x000fe4000001160c */
[----:B------:R-:W-:-:S02]  /*0b10*/  LEA R3, R13, R8, 0xc ;  /* 0x000000080d037211 */ /* 0x000fc400078e60ff */
[----:B------:R-:W-:-:S03]  /*0b20*/  LOP3.LUT R12, R12, 0x7c, RZ, 0xc0, !PT ;  /* 0x0000007c0c0c7812 */ /* 0x000fc600078ec0ff */
[----:B0-----:R-:W-:-:S04]  /*0b30*/  IMAD.WIDE R2, R3, 0x4, R10 ;  /* 0x0000000403027825 */ /* 0x001fc800078e020a */
[----:B------:R-:W-:-:S04]  /*0b40*/  VIADD R12, R12, UR4 ;  /* 0x000000040c0c7c36 */ /* 0x000fc80008000000 */
[----:B------:R-:W-:Y:S01]  /*0b50*/  IMAD R12, R9, 0x4, R12 ;  /* 0x00000004090c7824 */ /* 0x000fe200078e020c */
[----:B-1----:R0:W-:Y:S02]  /*0b60*/  @!P0 STG.E.128 desc[UR6][R2.64], R4 ;  /* 0x0000000402008986 */ /* 0x0021e4000c101d06 */
[----:B0-----:R-:W-:Y:S05]  /*0b70*/  @P1 EXIT ;  /* 0x000000000000194d */ /* 0x001fea0003800000 */
[----:B0-----:R-:W-:Y:S01]  /*0b80*/  LDS R4, [R12+0x800] ;  /* 0x000800000c047984 */ /* 0x001fe20000000800 */
[----:B------:R-:W-:-:S03]  /*0b90*/  IMAD R21, R21, 0x1000, R8 ;  /* 0x0000100015157824 */ /* 0x000fc600078e0208 */
[----:B------:R-:W-:Y:S01]  /*0ba0*/  LDS R5, [R12+0x804] ;  /* 0x000804000c057984 */ /* 0x000fe20000000800 */
[----:B------:R-:W-:-:S03]  /*0bb0*/  IMAD.WIDE R10, R21, 0x4, R10 ;  /* 0x00000004150a7825 */ /* 0x000fc600078e020a */
[----:B------:R-:W-:Y:S04]  /*0bc0*/  LDS R6, [R12+0x808] ;  /* 0x000808000c067984 */ /* 0x000fe80000000800 */
[----:B------:R-:W0:Y:S04]  /*0bd0*/  LDS R7, [R12+0x80c] ;  /* 0x00080c000c077984 */ /* 0x000e280000000800 */
[----:B0-----:R-:W-:Y:S01]  /*0be0*/  STG.E.128 desc[UR6][R10.64], R4 ;  /* 0x000000040a007986 */ /* 0x001fe2000c101d06 */
[----:B------:R-:W-:Y:S05]  /*0bf0*/  EXIT ;  /* 0x000000000000794d */ /* 0x000fea0003800000 */
.L_x_0:
[----:B------:R-:W-:-:S00]  /*0c00*/  BRA `(.L_x_0) ;  /* 0xfffffffc00fc7947 */ /* 0x000fc0000383ffff */
[----:B------:R-:W-:-:S00]  /*0c10*/  NOP ;  /* 0x0000000000007918 */ /* 0x000fc00000000000 */
        /* <DEDUP_REMOVED lines=14> */
.L_x_1:


//--------------------- .nv.global.init           --------------------------
	.section	.nv.global.init,"aw",@progbits
.nv.global.init:
	.type		_$_str,@object
	.size		_$_str,(_$_str_$_2 - _$_str)
_$_str:
        /*0000*/ 	.byte	0x5f, 0x5f, 0x43, 0x55, 0x44, 0x41, 0x5f, 0x46, 0x54, 0x5a, 0x00
	.type		_$_str_$_2,@object
	.size		_$_str_$_2,(.L_1 - _$_str_$_2)
_$_str_$_2:
        /*000b*/ 	.byte	0x5f, 0x5f, 0x43, 0x55, 0x44, 0x41, 0x5f, 0x50, 0x52, 0x45, 0x43, 0x5f, 0x53, 0x51, 0x52, 0x54
        /*001b*/ 	.byte	0x00
.L_1:


//--------------------- .nv.shared.triton_poi_fused__native_batch_norm_legit_no_training_relu_11 --------------------------
	.section	.nv.shared.triton_poi_fused__native_batch_norm_legit_no_training_relu_11,"aw",@nobits
	.sectionflags	@""
	.align	16
	.zero		1024


//--------------------- .nv.constant0.triton_poi_fused__native_batch_norm_legit_no_training_relu_11 --------------------------
	.section	.nv.constant0.triton_poi_fused__native_batch_norm_legit_no_training_relu_11,"a",@progbits
	.sectionflags	@""
	.align	4
.nv.constant0.triton_poi_fused__native_batch_norm_legit_no_training_relu_11:
	.zero		584
